	.headerflags	@"EF_CUDA_TEXMODE_UNIFIED EF_CUDA_64BIT_ADDRESS EF_CUDA_ACCELERATORS EF_CUDA_SM90 EF_CUDA_VIRTUAL_SM(EF_CUDA_SM90)"
	.elftype	@"ET_EXEC"


//--------------------- .nv.info                  --------------------------
	.section	.nv.info,"",@"SHT_CUDA_INFO"
	.align	4


	//----- nvinfo : EIATTR_REGCOUNT
	.align		4
        /*0000*/ 	.byte	0x04, 0x2f
        /*0002*/ 	.short	(.L_1 - .L_0)
	.align		4
.L_0:
        /*0004*/ 	.word	index@(triton_mm)
        /*0008*/ 	.word	0x00000060


	//----- nvinfo : EIATTR_MIN_STACK_SIZE
	.align		4
.L_1:
        /*000c*/ 	.byte	0x04, 0x12
        /*000e*/ 	.short	(.L_3 - .L_2)
	.align		4
.L_2:
        /*0010*/ 	.word	index@(triton_mm)
        /*0014*/ 	.word	0x00000000


	//----- nvinfo : EIATTR_FRAME_SIZE
	.align		4
.L_3:
        /*0018*/ 	.byte	0x04, 0x11
        /*001a*/ 	.short	(.L_5 - .L_4)
	.align		4
.L_4:
        /*001c*/ 	.word	index@(triton_mm)
        /*0020*/ 	.word	0x00000000


	//----- nvinfo : EIATTR_MIN_STACK_SIZE
	.align		4
.L_5:
        /*0024*/ 	.byte	0x04, 0x12
        /*0026*/ 	.short	(.L_7 - .L_6)
	.align		4
.L_6:
        /*0028*/ 	.word	index@(triton_mm)
        /*002c*/ 	.word	0x00000000
.L_7:


//--------------------- .nv.info.triton_mm        --------------------------
	.section	.nv.info.triton_mm,"",@"SHT_CUDA_INFO"
	.sectionflags	@""
	.align	4


	//----- nvinfo : EIATTR_CUDA_API_VERSION
	.align		4
        /*0000*/ 	.byte	0x04, 0x37
        /*0002*/ 	.short	(.L_9 - .L_8)
.L_8:
        /*0004*/ 	.word	0x0000007c


	//----- nvinfo : EIATTR_KPARAM_INFO
	.align		4
.L_9:
        /*0008*/ 	.byte	0x04, 0x17
        /*000a*/ 	.short	(.L_11 - .L_10)
.L_10:
        /*000c*/ 	.word	0x00000000
        /*0010*/ 	.short	0x0003
        /*0012*/ 	.short	0x0018
        /*0014*/ 	.byte	0x00, 0xf0, 0x11, 0x00


	//----- nvinfo : EIATTR_KPARAM_INFO
	.align		4
.L_11:
        /*0018*/ 	.byte	0x04, 0x17
        /*001a*/ 	.short	(.L_13 - .L_12)
.L_12:
        /*001c*/ 	.word	0x00000000
        /*0020*/ 	.short	0x0002
        /*0022*/ 	.short	0x0010
        /*0024*/ 	.byte	0x00, 0xf0, 0x21, 0x00


	//----- nvinfo : EIATTR_KPARAM_INFO
	.align		4
.L_13:
        /*0028*/ 	.byte	0x04, 0x17
        /*002a*/ 	.short	(.L_15 - .L_14)
.L_14:
        /*002c*/ 	.word	0x00000000
        /*0030*/ 	.short	0x0001
        /*0032*/ 	.short	0x0008
        /*0034*/ 	.byte	0x00, 0xf0, 0x21, 0x00


	//----- nvinfo : EIATTR_KPARAM_INFO
	.align		4
.L_15:
        /*0038*/ 	.byte	0x04, 0x17
        /*003a*/ 	.short	(.L_17 - .L_16)
.L_16:
        /*003c*/ 	.word	0x00000000
        /*0040*/ 	.short	0x0000
        /*0042*/ 	.short	0x0000
        /*0044*/ 	.byte	0x00, 0xf0, 0x21, 0x00


	//----- nvinfo : EIATTR_SPARSE_MMA_MASK
	.align		4
.L_17:
        /*0048*/ 	.byte	0x03, 0x50
        /*004a*/ 	.short	0x0000


	//----- nvinfo : EIATTR_MAXREG_COUNT
	.align		4
        /*004c*/ 	.byte	0x03, 0x1b
        /*004e*/ 	.short	0x00ff


	//----- nvinfo : EIATTR_COOP_GROUP_MASK_REGIDS
	.align		4
        /*0050*/ 	.byte	0x04, 0x29
        /*0052*/ 	.short	(.L_19 - .L_18)


	//   ....[0]....
.L_18:
        /*0054*/ 	.word	0xffffffff


	//----- nvinfo : EIATTR_COOP_GROUP_INSTR_OFFSETS
	.align		4
.L_19:
        /*0058*/ 	.byte	0x04, 0x28
        /*005a*/ 	.short	(.L_21 - .L_20)


	//   ....[0]....
.L_20:
        /*005c*/ 	.word	0x00000c80


	//----- nvinfo : EIATTR_EXIT_INSTR_OFFSETS
	.align		4
.L_21:
        /*0060*/ 	.byte	0x04, 0x1c
        /*0062*/ 	.short	(.L_23 - .L_22)


	//   ....[0]....
.L_22:
        /*0064*/ 	.word	0x000017f0


	//   ....[1]....
        /*0068*/ 	.word	0x00001840


	//----- nvinfo : EIATTR_MAX_THREADS
	.align		4
.L_23:
        /*006c*/ 	.byte	0x04, 0x05
        /*006e*/ 	.short	(.L_25 - .L_24)
.L_24:
        /*0070*/ 	.word	0x00000080
        /*0074*/ 	.word	0x00000001
        /*0078*/ 	.word	0x00000001


	//----- nvinfo : EIATTR_CBANK_PARAM_SIZE
	.align		4
.L_25:
        /*007c*/ 	.byte	0x03, 0x19
        /*007e*/ 	.short	0x001c


	//----- nvinfo : EIATTR_PARAM_CBANK
	.align		4
        /*0080*/ 	.byte	0x04, 0x0a
        /*0082*/ 	.short	(.L_27 - .L_26)
	.align		4
.L_26:
        /*0084*/ 	.word	index@(.nv.constant0.triton_mm)
        /*0088*/ 	.short	0x0210
        /*008a*/ 	.short	0x001c


	//----- nvinfo : EIATTR_SW_WAR
	.align		4
.L_27:
        /*008c*/ 	.byte	0x04, 0x36
        /*008e*/ 	.short	(.L_29 - .L_28)
.L_28:
        /*0090*/ 	.word	0x00000008
.L_29:


//--------------------- .nv.callgraph             --------------------------
	.section	.nv.callgraph,"",@"SHT_CUDA_CALLGRAPH"
	.align	4
	.sectionentsize	8
	.align		4
        /*0000*/ 	.word	0x00000000
	.align		4
        /*0004*/ 	.word	0xffffffff
	.align		4
        /*0008*/ 	.word	0x00000000
	.align		4
        /*000c*/ 	.word	0xfffffffe
	.align		4
        /*0010*/ 	.word	0x00000000
	.align		4
        /*0014*/ 	.word	0xfffffffd
	.align		4
        /*0018*/ 	.word	0x00000000
	.align		4
        /*001c*/ 	.word	0xfffffffc


//--------------------- .text.triton_mm           --------------------------
	.section	.text.triton_mm,"ax",@progbits
	.sectionflags	@"SHF_BARRIERS=1"
	.align	128
        .global         triton_mm
        .type           triton_mm,@function
        .size           triton_mm,(.L_x_2 - triton_mm)
        .other          triton_mm,@"STO_CUDA_ENTRY STV_DEFAULT"
triton_mm:
.text.triton_mm:
[----:B------:R-:W1:Y:S01]  /*0000*/  LDC R1, c[0x0][0x28] ;  /* 0x00000a00ff017b82 */ /* 0x000e620000000800 */
[----:B------:R-:W2:Y:S01]  /*0010*/  S2R R9, SR_CTAID.X ;  /* 0x0000000000097919 */ /* 0x000ea20000002500 */
[----:B------:R-:W-:-:S06]  /*0020*/  IMAD.MOV.U32 R5, RZ, RZ, -0x8 ;  /* 0xfffffff8ff057424 */ /* 0x000fcc00078e00ff */
[----:B------:R-:W3:Y:S01]  /*0030*/  LDC R26, c[0x0][0x228] ;  /* 0x00008a00ff1a7b82 */ /* 0x000ee20000000800 */
[----:B------:R-:W-:Y:S01]  /*0040*/  ULDC.64 UR4, c[0x0][0x210] ;  /* 0x0000840000047ab9 */ /* 0x000fe20000000a00 */
[----:B------:R-:W-:Y:S01]  /*0050*/  ULDC.64 UR18, c[0x0][0x208] ;  /* 0x0000820000127ab9 */ /* 0x000fe20000000a00 */
[----:B------:R-:W-:Y:S01]  /*0060*/  IMAD.MOV.U32 R93, RZ, RZ, -0x20 ;  /* 0xffffffe0ff5d7424 */ /* 0x000fe200078e00ff */
[----:B------:R-:W-:Y:S02]  /*0070*/  CS2R R36, SRZ ;  /* 0x0000000000247805 */ /* 0x000fe4000001ff00 */
[----:B------:R-:W-:Y:S02]  /*0080*/  CS2R R38, SRZ ;  /* 0x0000000000267805 */ /* 0x000fe4000001ff00 */
[----:B------:R-:W-:Y:S02]  /*0090*/  CS2R R40, SRZ ;  /* 0x0000000000287805 */ /* 0x000fe4000001ff00 */
[----:B------:R-:W-:Y:S01]  /*00a0*/  CS2R R42, SRZ ;  /* 0x00000000002a7805 */ /* 0x000fe2000001ff00 */
[----:B------:R-:W4:Y:S01]  /*00b0*/  LDC.64 R16, c[0x0][0x210] ;  /* 0x00008400ff107b82 */ /* 0x000f220000000a00 */
[----:B------:R-:W-:-:S02]  /*00c0*/  CS2R R44, SRZ ;  /* 0x00000000002c7805 */ /* 0x000fc4000001ff00 */
[----:B------:R-:W-:Y:S02]  /*00d0*/  CS2R R46, SRZ ;  /* 0x00000000002e7805 */ /* 0x000fe4000001ff00 */
[----:B------:R-:W-:Y:S02]  /*00e0*/  CS2R R48, SRZ ;  /* 0x0000000000307805 */ /* 0x000fe4000001ff00 */
[----:B------:R-:W-:Y:S02]  /*00f0*/  CS2R R50, SRZ ;  /* 0x0000000000327805 */ /* 0x000fe4000001ff00 */
[----:B------:R-:W-:Y:S02]  /*0100*/  CS2R R52, SRZ ;  /* 0x0000000000347805 */ /* 0x000fe4000001ff00 */
[----:B------:R-:W-:Y:S02]  /*0110*/  CS2R R54, SRZ ;  /* 0x0000000000367805 */ /* 0x000fe4000001ff00 */
[----:B------:R-:W-:Y:S01]  /*0120*/  CS2R R56, SRZ ;  /* 0x0000000000387805 */ /* 0x000fe2000001ff00 */
[----:B------:R-:W5:Y:S01]  /*0130*/  S2UR UR14, SR_CgaCtaId ;  /* 0x00000000000e79c3 */ /* 0x000f620000008800 */
[----:B------:R-:W-:-:S02]  /*0140*/  CS2R R58, SRZ ;  /* 0x00000000003a7805 */ /* 0x000fc4000001ff00 */
[----:B------:R-:W-:Y:S02]  /*0150*/  CS2R R60, SRZ ;  /* 0x00000000003c7805 */ /* 0x000fe4000001ff00 */
[----:B------:R-:W-:Y:S02]  /*0160*/  CS2R R62, SRZ ;  /* 0x00000000003e7805 */ /* 0x000fe4000001ff00 */
[----:B------:R-:W-:Y:S02]  /*0170*/  CS2R R64, SRZ ;  /* 0x0000000000407805 */ /* 0x000fe4000001ff00 */
[----:B------:R-:W-:Y:S02]  /*0180*/  CS2R R66, SRZ ;  /* 0x0000000000427805 */ /* 0x000fe4000001ff00 */
[----:B------:R-:W-:Y:S02]  /*0190*/  CS2R R68, SRZ ;  /* 0x0000000000447805 */ /* 0x000fe4000001ff00 */
[----:B------:R-:W-:Y:S01]  /*01a0*/  CS2R R70, SRZ ;  /* 0x0000000000467805 */ /* 0x000fe2000001ff00 */
[----:B------:R-:W3:Y:S01]  /*01b0*/  LDC.64 R30, c[0x0][0x218] ;  /* 0x00008600ff1e7b82 */ /* 0x000ee20000000a00 */
[----:B------:R-:W-:-:S02]  /*01c0*/  CS2R R72, SRZ ;  /* 0x0000000000487805 */ /* 0x000fc4000001ff00 */
[----:B------:R-:W-:Y:S02]  /*01d0*/  CS2R R74, SRZ ;  /* 0x00000000004a7805 */ /* 0x000fe4000001ff00 */
[----:B------:R-:W-:Y:S02]  /*01e0*/  CS2R R76, SRZ ;  /* 0x00000000004c7805 */ /* 0x000fe4000001ff00 */
[----:B------:R-:W-:Y:S02]  /*01f0*/  CS2R R78, SRZ ;  /* 0x00000000004e7805 */ /* 0x000fe4000001ff00 */
[----:B------:R-:W-:Y:S01]  /*0200*/  CS2R R80, SRZ ;  /* 0x0000000000507805 */ /* 0x000fe2000001ff00 */
[C---:B--2---:R-:W-:Y:S01]  /*0210*/  IMAD.HI R0, R9.reuse, 0x2aaaaaab, RZ ;  /* 0x2aaaaaab09007827 */ /* 0x044fe200078e02ff */
[----:B------:R-:W-:Y:S02]  /*0220*/  ISETP.GE.AND P2, PT, R9, RZ, PT ;  /* 0x000000ff0900720c */ /* 0x000fe40003f46270 */
[----:B------:R-:W-:-:S02]  /*0230*/  CS2R R82, SRZ ;  /* 0x0000000000527805 */ /* 0x000fc4000001ff00 */
[----:B------:R-:W-:Y:S02]  /*0240*/  CS2R R84, SRZ ;  /* 0x0000000000547805 */ /* 0x000fe4000001ff00 */
[----:B------:R-:W-:Y:S02]  /*0250*/  CS2R R86, SRZ ;  /* 0x0000000000567805 */ /* 0x000fe4000001ff00 */
[----:B------:R-:W-:Y:S01]  /*0260*/  SHF.R.U32.HI R3, RZ, 0x1f, R0 ;  /* 0x0000001fff037819 */ /* 0x000fe20000011600 */
[----:B------:R-:W-:Y:S01]  /*0270*/  UMOV UR15, 0x1 ;  /* 0x00000001000f7882 */ /* 0x000fe20000000000 */
[----:B------:R-:W-:Y:S02]  /*0280*/  UMOV UR6, 0xffffffff ;  /* 0xffffffff00067882 */ /* 0x000fe40000000000 */
[----:B------:R-:W-:-:S05]  /*0290*/  LEA.HI.SX32 R4, R0, R3, 0x1b ;  /* 0x0000000300047211 */ /* 0x000fca00078fdaff */
[C---:B------:R-:W-:Y:S02]  /*02a0*/  IMAD R0, R4.reuse, R5, 0x40 ;  /* 0x0000004004007424 */ /* 0x040fe400078e0205 */
[----:B------:R-:W-:-:S03]  /*02b0*/  IMAD R6, R4, -0xc0, R9 ;  /* 0xffffff4004067824 */ /* 0x000fc600078e0209 */
[----:B------:R-:W-:-:S04]  /*02c0*/  VIMNMX R5, R0, 0x8, PT ;  /* 0x0000000800057848 */ /* 0x000fc80003fe0100 */
[-C--:B------:R-:W-:Y:S02]  /*02d0*/  IABS R11, R5.reuse ;  /* 0x00000005000b7213 */ /* 0x080fe40000000000 */
[----:B------:R-:W-:Y:S02]  /*02e0*/  IABS R10, R5 ;  /* 0x00000005000a7213 */ /* 0x000fe40000000000 */
[----:B------:R-:W2:Y:S08]  /*02f0*/  I2F.RP R0, R11 ;  /* 0x0000000b00007306 */ /* 0x000eb00000209400 */
[----:B--2---:R-:W2:Y:S02]  /*0300*/  MUFU.RCP R0, R0 ;  /* 0x0000000000007308 */ /* 0x004ea40000001000 */
[----:B--2---:R-:W-:Y:S01]  /*0310*/  VIADD R2, R0, 0xffffffe ;  /* 0x0ffffffe00027836 */ /* 0x004fe20000000000 */
[----:B------:R-:W-:-:S02]  /*0320*/  IABS R0, R6 ;  /* 0x0000000600007213 */ /* 0x000fc40000000000 */
[----:B------:R-:W-:-:S03]  /*0330*/  LOP3.LUT R6, R6, R5, RZ, 0x3c, !PT ;  /* 0x0000000506067212 */ /* 0x000fc600078e3cff */
[----:B------:R2:W3:Y:S01]  /*0340*/  F2I.FTZ.U32.TRUNC.NTZ R3, R2 ;  /* 0x0000000200037305 */ /* 0x0004e2000021f000 */
[----:B------:R-:W-:Y:S01]  /*0350*/  ISETP.GE.AND P4, PT, R6, RZ, PT ;  /* 0x000000ff0600720c */ /* 0x000fe20003f86270 */
[----:B--2---:R-:W-:Y:S02]  /*0360*/  IMAD.MOV.U32 R2, RZ, RZ, RZ ;  /* 0x000000ffff027224 */ /* 0x004fe400078e00ff */
[----:B-1-3--:R-:W-:-:S04]  /*0370*/  IMAD.MOV R8, RZ, RZ, -R3 ;  /* 0x000000ffff087224 */ /* 0x00afc800078e0a03 */
[----:B------:R-:W-:Y:S01]  /*0380*/  IMAD R7, R8, R11, RZ ;  /* 0x0000000b08077224 */ /* 0x000fe200078e02ff */
[----:B------:R-:W-:-:S03]  /*0390*/  IABS R8, R9 ;  /* 0x0000000900087213 */ /* 0x000fc60000000000 */
[----:B------:R-:W-:-:S04]  /*03a0*/  IMAD.HI.U32 R3, R3, R7, R2 ;  /* 0x0000000703037227 */ /* 0x000fc800078e0002 */
[----:B------:R-:W-:Y:S02]  /*03b0*/  IMAD.MOV.U32 R7, RZ, RZ, R8 ;  /* 0x000000ffff077224 */ /* 0x000fe400078e0008 */
[----:B------:R-:W-:Y:S02]  /*03c0*/  IMAD.MOV R8, RZ, RZ, -R10 ;  /* 0x000000ffff087224 */ /* 0x000fe400078e0a0a */
[----:B------:R-:W-:Y:S02]  /*03d0*/  IMAD.MOV.U32 R10, RZ, RZ, R0 ;  /* 0x000000ffff0a7224 */ /* 0x000fe400078e0000 */
[----:B------:R-:W-:-:S04]  /*03e0*/  IMAD.HI.U32 R0, R3, R7, RZ ;  /* 0x0000000703007227 */ /* 0x000fc800078e00ff */
[----:B------:R-:W-:-:S04]  /*03f0*/  IMAD.HI.U32 R3, R3, R10, RZ ;  /* 0x0000000a03037227 */ /* 0x000fc800078e00ff */
[-C--:B------:R-:W-:Y:S02]  /*0400*/  IMAD R2, R0, R8.reuse, R7 ;  /* 0x0000000800027224 */ /* 0x080fe400078e0207 */
[----:B------:R-:W-:Y:S01]  /*0410*/  IMAD R7, R3, R8, R10 ;  /* 0x0000000803077224 */ /* 0x000fe200078e020a */
[----:B------:R-:W1:Y:S02]  /*0420*/  S2R R0, SR_TID.X ;  /* 0x0000000000007919 */ /* 0x000e640000002100 */
[C---:B------:R-:W-:Y:S02]  /*0430*/  ISETP.GT.U32.AND P0, PT, R11.reuse, R2, PT ;  /* 0x000000020b00720c */ /* 0x040fe40003f04070 */
[----:B------:R-:W-:-:S11]  /*0440*/  ISETP.GT.U32.AND P3, PT, R11, R7, PT ;  /* 0x000000070b00720c */ /* 0x000fd60003f64070 */
[--C-:B------:R-:W-:Y:S02]  /*0450*/  @!P0 IMAD.IADD R2, R2, 0x1, -R11.reuse ;  /* 0x0000000102028824 */ /* 0x100fe400078e0a0b */
[----:B------:R-:W-:Y:S02]  /*0460*/  @!P3 IMAD.IADD R7, R7, 0x1, -R11 ;  /* 0x000000010707b824 */ /* 0x000fe400078e0a0b */
[----:B------:R-:W-:Y:S01]  /*0470*/  @!P3 VIADD R3, R3, 0x1 ;  /* 0x000000010303b836 */ /* 0x000fe20000000000 */
[----:B------:R-:W-:Y:S02]  /*0480*/  ISETP.GT.U32.AND P1, PT, R11, R2, PT ;  /* 0x000000020b00720c */ /* 0x000fe40003f24070 */
[----:B------:R-:W-:Y:S02]  /*0490*/  ISETP.GE.U32.AND P0, PT, R7, R11, PT ;  /* 0x0000000b0700720c */ /* 0x000fe40003f06070 */
[----:B-1----:R-:W-:-:S09]  /*04a0*/  SHF.R.U32.HI R9, RZ, 0x2, R0 ;  /* 0x00000002ff097819 */ /* 0x002fd20000011600 */
[----:B------:R-:W-:Y:S01]  /*04b0*/  @!P1 IMAD.IADD R2, R2, 0x1, -R11 ;  /* 0x0000000102029824 */ /* 0x000fe200078e0a0b */
[----:B------:R-:W-:Y:S01]  /*04c0*/  SHF.R.U32.HI R92, RZ, 0x5, R0 ;  /* 0x00000005ff5c7819 */ /* 0x000fe20000011600 */
[----:B------:R-:W-:Y:S01]  /*04d0*/  @P0 VIADD R3, R3, 0x1 ;  /* 0x0000000103030836 */ /* 0x000fe20000000000 */
[----:B------:R-:W-:Y:S01]  /*04e0*/  ISETP.NE.AND P0, PT, R5, RZ, PT ;  /* 0x000000ff0500720c */ /* 0x000fe20003f05270 */
[----:B------:R-:W-:Y:S01]  /*04f0*/  @!P2 IMAD.MOV R2, RZ, RZ, -R2 ;  /* 0x000000ffff02a224 */ /* 0x000fe200078e0a02 */
[----:B------:R-:W-:Y:S01]  /*0500*/  LOP3.LUT R5, RZ, R5, RZ, 0x33, !PT ;  /* 0x00000005ff057212 */ /* 0x000fe200078e33ff */
[----:B------:R-:W-:Y:S01]  /*0510*/  IMAD.MOV.U32 R6, RZ, RZ, R3 ;  /* 0x000000ffff067224 */ /* 0x000fe200078e0003 */
[----:B------:R-:W-:Y:S01]  /*0520*/  SGXT.U32 R9, R9, 0x5 ;  /* 0x000000050909781a */ /* 0x000fe20000000000 */
[----:B------:R-:W-:Y:S01]  /*0530*/  IMAD.SHL.U32 R11, R0, 0x8, RZ ;  /* 0x00000008000b7824 */ /* 0x000fe200078e00ff */
[----:B------:R-:W-:Y:S01]  /*0540*/  SEL R3, R5, R2, !P0 ;  /* 0x0000000205037207 */ /* 0x000fe20004000000 */
[----:B------:R-:W-:Y:S01]  /*0550*/  @!P4 IMAD.MOV R6, RZ, RZ, -R6 ;  /* 0x000000ffff06c224 */ /* 0x000fe200078e0a06 */
[----:B------:R-:W-:-:S02]  /*0560*/  LOP3.LUT R92, R92, 0x7fffffc, RZ, 0xc0, !PT ;  /* 0x07fffffc5c5c7812 */ /* 0x000fc400078ec0ff */
[----:B------:R-:W-:Y:S01]  /*0570*/  LOP3.LUT R10, R11, 0x18, R0, 0x48, !PT ;  /* 0x000000180b0a7812 */ /* 0x000fe200078e4800 */
[----:B------:R-:W-:Y:S01]  /*0580*/  IMAD R3, R4, 0x8, R3 ;  /* 0x0000000804037824 */ /* 0x000fe200078e0203 */
[----:B------:R-:W-:Y:S02]  /*0590*/  SEL R2, R5, R6, !P0 ;  /* 0x0000000605027207 */ /* 0x000fe40004000000 */
[----:B------:R-:W-:Y:S02]  /*05a0*/  LOP3.LUT R14, R11, 0x18, RZ, 0xc0, !PT ;  /* 0x000000180b0e7812 */ /* 0x000fe400078ec0ff */
[----:B------:R-:W-:Y:S01]  /*05b0*/  SHF.R.S32.HI R8, RZ, 0x19, R3 ;  /* 0x00000019ff087819 */ /* 0x000fe20000011403 */
[----:B------:R-:W-:Y:S02]  /*05c0*/  IMAD.SHL.U32 R2, R2, 0x80, RZ ;  /* 0x0000008002027824 */ /* 0x000fe400078e00ff */
[----:B------:R-:W-:Y:S01]  /*05d0*/  IMAD.SHL.U32 R3, R3, 0x40, RZ ;  /* 0x0000004003037824 */ /* 0x000fe200078e00ff */
[----:B------:R-:W-:-:S02]  /*05e0*/  SGXT R8, R8, 0x1 ;  /* 0x000000010808781a */ /* 0x000fc40000000200 */
[----:B------:R-:W-:Y:S02]  /*05f0*/  LOP3.LUT R12, R2, R9, RZ, 0xfc, !PT ;  /* 0x00000009020c7212 */ /* 0x000fe400078efcff */
[----:B------:R-:W-:Y:S02]  /*0600*/  LOP3.LUT R4, R3, 0x20, R9, 0xfe, !PT ;  /* 0x0000002003047812 */ /* 0x000fe400078efe09 */
[----:B------:R-:W-:Y:S01]  /*0610*/  LOP3.LUT R13, R2, 0x20, R9, 0xfe, !PT ;  /* 0x00000020020d7812 */ /* 0x000fe200078efe09 */
[----:B------:R-:W-:Y:S01]  /*0620*/  IMAD.HI R6, R12, 0x2aaaaaab, RZ ;  /* 0x2aaaaaab0c067827 */ /* 0x000fe200078e02ff */
[----:B------:R-:W-:Y:S02]  /*0630*/  LEA.HI R5, R8, R4, RZ, 0xc ;  /* 0x0000000408057211 */ /* 0x000fe400078f60ff */
[----:B------:R-:W-:Y:S02]  /*0640*/  LOP3.LUT R18, R2, 0x40, R9, 0xfe, !PT ;  /* 0x0000004002127812 */ /* 0x000fe400078efe09 */
[----:B------:R-:W-:-:S02]  /*0650*/  LOP3.LUT R5, R5, 0x3ff000, RZ, 0xc0, !PT ;  /* 0x003ff00005057812 */ /* 0x000fc400078ec0ff */
[----:B------:R-:W-:Y:S01]  /*0660*/  SHF.R.U32.HI R7, RZ, 0x1f, R6 ;  /* 0x0000001fff077819 */ /* 0x000fe20000011606 */
[----:B------:R-:W-:Y:S01]  /*0670*/  IMAD.HI R22, R18, 0x2aaaaaab, RZ ;  /* 0x2aaaaaab12167827 */ /* 0x000fe200078e02ff */
[----:B------:R-:W-:Y:S02]  /*0680*/  LOP3.LUT R19, R2, 0x60, R9, 0xfe, !PT ;  /* 0x0000006002137812 */ /* 0x000fe400078efe09 */
[----:B------:R-:W-:Y:S01]  /*0690*/  LEA.HI R21, R6, R7, RZ, 0x17 ;  /* 0x0000000706157211 */ /* 0x000fe200078fb8ff */
[----:B------:R-:W-:Y:S01]  /*06a0*/  IMAD.IADD R15, R4, 0x1, -R5 ;  /* 0x00000001040f7824 */ /* 0x000fe200078e0a05 */
[C---:B------:R-:W-:Y:S01]  /*06b0*/  LOP3.LUT R4, R9.reuse, 0x20, RZ, 0xfc, !PT ;  /* 0x0000002009047812 */ /* 0x040fe200078efcff */
[C---:B------:R-:W-:Y:S01]  /*06c0*/  IMAD R7, R9.reuse, 0x20, R10 ;  /* 0x0000002009077824 */ /* 0x040fe200078e020a */
[----:B------:R-:W-:Y:S01]  /*06d0*/  LOP3.LUT R5, R9, 0x40, RZ, 0xfc, !PT ;  /* 0x0000004009057812 */ /* 0x000fe200078efcff */
[----:B------:R-:W-:Y:S01]  /*06e0*/  IMAD.HI R24, R19, 0x2aaaaaab, RZ ;  /* 0x2aaaaaab13187827 */ /* 0x000fe200078e02ff */
[----:B------:R-:W-:-:S02]  /*06f0*/  LOP3.LUT R6, R9, 0x60, RZ, 0xfc, !PT ;  /* 0x0000006009067812 */ /* 0x000fc400078efcff */
[----:B------:R-:W-:Y:S01]  /*0700*/  LOP3.LUT R9, R3, R9, RZ, 0xfc, !PT ;  /* 0x0000000903097212 */ /* 0x000fe200078efcff */
[----:B------:R-:W-:Y:S01]  /*0710*/  IMAD R4, R4, 0x20, R10 ;  /* 0x0000002004047824 */ /* 0x000fe200078e020a */
[----:B------:R-:W-:Y:S01]  /*0720*/  SHF.R.U32.HI R27, RZ, 0x1f, R24 ;  /* 0x0000001fff1b7819 */ /* 0x000fe20000011618 */
[--C-:B------:R-:W-:Y:S01]  /*0730*/  IMAD R5, R5, 0x20, R10.reuse ;  /* 0x0000002005057824 */ /* 0x100fe200078e020a */
[----:B------:R-:W-:Y:S01]  /*0740*/  LEA.HI R8, R8, R9, RZ, 0xc ;  /* 0x0000000908087211 */ /* 0x000fe200078f60ff */
[----:B------:R-:W-:Y:S01]  /*0750*/  IMAD R6, R6, 0x20, R10 ;  /* 0x0000002006067824 */ /* 0x000fe200078e020a */
[----:B------:R-:W-:Y:S01]  /*0760*/  LEA.HI R24, R24, R27, RZ, 0x17 ;  /* 0x0000001b18187211 */ /* 0x000fe200078fb8ff */
[----:B------:R-:W-:Y:S01]  /*0770*/  IMAD.HI R10, R13, 0x2aaaaaab, RZ ;  /* 0x2aaaaaab0d0a7827 */ /* 0x000fe200078e02ff */
[----:B------:R-:W-:Y:S02]  /*0780*/  LOP3.LUT R8, R8, 0x3ff000, RZ, 0xc0, !PT ;  /* 0x003ff00008087812 */ /* 0x000fe400078ec0ff */
[----:B------:R-:W-:Y:S01]  /*0790*/  SHF.R.U32.HI R23, RZ, 0x1f, R22 ;  /* 0x0000001fff177819 */ /* 0x000fe20000011616 */
[----:B------:R-:W-:Y:S01]  /*07a0*/  IMAD R29, R15, 0xc00, R14 ;  /* 0x00000c000f1d7824 */ /* 0x000fe200078e020e */
[----:B------:R-:W-:Y:S01]  /*07b0*/  SHF.R.U32.HI R11, RZ, 0x1f, R10 ;  /* 0x0000001fff0b7819 */ /* 0x000fe2000001160a */
[----:B------:R-:W-:Y:S01]  /*07c0*/  IMAD.IADD R9, R9, 0x1, -R8 ;  /* 0x0000000109097824 */ /* 0x000fe200078e0a08 */
[----:B------:R-:W-:Y:S01]  /*07d0*/  LEA.HI R25, R22, R23, RZ, 0x17 ;  /* 0x0000001716197211 */ /* 0x000fe200078fb8ff */
[----:B------:R-:W-:Y:S01]  /*07e0*/  IMAD R15, R26, 0xc00, RZ ;  /* 0x00000c001a0f7824 */ /* 0x000fe200078e02ff */
[----:B------:R-:W-:Y:S01]  /*07f0*/  LEA.HI R20, R10, R11, RZ, 0x17 ;  /* 0x0000000b0a147211 */ /* 0x000fe200078fb8ff */
[----:B------:R-:W-:-:S02]  /*0800*/  IMAD R27, R9, 0xc00, R14 ;  /* 0x00000c00091b7824 */ /* 0x000fc400078e020e */
[----:B------:R-:W-:-:S04]  /*0810*/  IMAD.WIDE R10, R29, 0x2, RZ ;  /* 0x000000021d0a7825 */ /* 0x000fc800078e02ff */
[----:B------:R-:W-:-:S04]  /*0820*/  IMAD.WIDE R8, R27, 0x2, RZ ;  /* 0x000000021b087825 */ /* 0x000fc800078e02ff */
[----:B------:R-:W-:Y:S02]  /*0830*/  IMAD R21, R21, -0xc00, R12 ;  /* 0xfffff40015157824 */ /* 0x000fe400078e020c */
[----:B------:R-:W-:Y:S02]  /*0840*/  IMAD R23, R20, -0xc00, R13 ;  /* 0xfffff40014177824 */ /* 0x000fe400078e020d */
[----:B------:R-:W-:-:S04]  /*0850*/  IMAD.WIDE R10, R15, 0x2, R10 ;  /* 0x000000020f0a7825 */ /* 0x000fc800078e020a */
[----:B------:R-:W-:Y:S01]  /*0860*/  IMAD.WIDE R12, R15, 0x2, R8 ;  /* 0x000000020f0c7825 */ /* 0x000fe200078e0208 */
[----:B------:R-:W-:-:S03]  /*0870*/  IADD3 R8, P0, R10, UR4, RZ ;  /* 0x000000040a087c10 */ /* 0x000fc6000ff1e0ff */
[----:B------:R-:W-:Y:S01]  /*0880*/  IMAD R25, R25, -0xc00, R18 ;  /* 0xfffff40019197824 */ /* 0x000fe200078e0212 */
[----:B------:R-:W-:Y:S01]  /*0890*/  IADD3 R9, P2, R12, UR4, RZ ;  /* 0x000000040c097c10 */ /* 0x000fe2000ff5e0ff */
[----:B----4-:R-:W-:Y:S01]  /*08a0*/  IMAD.WIDE R16, R15, 0x2, R16 ;  /* 0x000000020f107825 */ /* 0x010fe200078e0210 */
[----:B------:R-:W-:Y:S01]  /*08b0*/  UMOV UR4, 0x400 ;  /* 0x0000040000047882 */ /* 0x000fe20000000000 */
[----:B------:R-:W-:Y:S01]  /*08c0*/  IADD3 R8, P1, R8, 0x80, RZ ;  /* 0x0000008008087810 */ /* 0x000fe20007f3e0ff */
[----:B-----5:R-:W-:Y:S01]  /*08d0*/  UPRMT UR14, UR14, 0x654, UR4 ;  /* 0x000006540e0e7896 */ /* 0x020fe20008000004 */
[----:B------:R-:W-:Y:S01]  /*08e0*/  IMAD R19, R24, -0xc00, R19 ;  /* 0xfffff40018137824 */ /* 0x000fe200078e0213 */
[----:B------:R-:W-:Y:S01]  /*08f0*/  IADD3 R9, P3, R9, 0x80, RZ ;  /* 0x0000008009097810 */ /* 0x000fe20007f7e0ff */
[--C-:B------:R-:W-:Y:S01]  /*0900*/  IMAD R25, R25, 0xc00, R14.reuse ;  /* 0x00000c0019197824 */ /* 0x100fe200078e020e */
[----:B------:R-:W-:Y:S01]  /*0910*/  IADD3.X R10, RZ, UR5, R11, P1, P0 ;  /* 0x00000005ff0a7c10 */ /* 0x000fe20008fe040b */
[--C-:B------:R-:W-:Y:S01]  /*0920*/  IMAD R21, R21, 0xc00, R14.reuse ;  /* 0x00000c0015157824 */ /* 0x100fe200078e020e */
[----:B------:R-:W-:Y:S01]  /*0930*/  LEA R35, R6, UR14, 0x1 ;  /* 0x0000000e06237c11 */ /* 0x000fe2000f8e08ff */
[--C-:B------:R-:W-:Y:S01]  /*0940*/  IMAD R23, R23, 0xc00, R14.reuse ;  /* 0x00000c0017177824 */ /* 0x100fe200078e020e */
[----:B------:R-:W-:Y:S01]  /*0950*/  IADD3.X R11, RZ, UR5, R13, P3, P2 ;  /* 0x00000005ff0b7c10 */ /* 0x000fe20009fe440d */
[----:B------:R-:W-:Y:S01]  /*0960*/  IMAD R33, R19, 0xc00, R14 ;  /* 0x00000c0013217824 */ /* 0x000fe200078e020e */
[----:B------:R-:W-:Y:S01]  /*0970*/  UMOV UR4, URZ ;  /* 0x0000003f00047c82 */ /* 0x000fe20008000000 */
[----:B------:R-:W-:Y:S01]  /*0980*/  IMAD.WIDE R14, R27, 0x2, R16 ;  /* 0x000000021b0e7825 */ /* 0x000fe200078e0210 */
[----:B------:R-:W-:Y:S01]  /*0990*/  LEA R27, R4, UR14, 0x1 ;  /* 0x0000000e041b7c11 */ /* 0x000fe2000f8e08ff */
[----:B------:R-:W-:-:S02]  /*09a0*/  UIADD3 UR17, UR14, 0x3000, URZ ;  /* 0x000030000e117890 */ /* 0x000fc4000fffe03f */
[----:B------:R-:W-:Y:S01]  /*09b0*/  IMAD.WIDE R16, R29, 0x2, R16 ;  /* 0x000000021d107825 */ /* 0x000fe200078e0210 */
[----:B------:R-:W-:-:S03]  /*09c0*/  UMOV UR5, URZ ;  /* 0x0000003f00057c82 */ /* 0x000fc60008000000 */
[----:B------:R-:W-:Y:S01]  /*09d0*/  IMAD.WIDE R28, R25, 0x2, R30 ;  /* 0x00000002191c7825 */ /* 0x000fe200078e021e */
[----:B------:R-:W-:-:S03]  /*09e0*/  LEA R25, R7, UR14, 0x1 ;  /* 0x0000000e07197c11 */ /* 0x000fc6000f8e08ff */
[--C-:B------:R-:W-:Y:S02]  /*09f0*/  IMAD.WIDE R18, R21, 0x2, R30.reuse ;  /* 0x0000000215127825 */ /* 0x100fe400078e021e */
[----:B------:R-:W-:Y:S01]  /*0a00*/  @!PT LDS RZ, [RZ] ;  /* 0x00000000fffff984 */ /* 0x000fe20000000800 */
[----:B------:R-:W-:Y:S01]  /*0a10*/  @!PT LDS RZ, [RZ] ;  /* 0x00000000fffff984 */ /* 0x000fe20000000800 */
[----:B------:R-:W-:Y:S01]  /*0a20*/  @!PT LDS RZ, [RZ] ;  /* 0x00000000fffff984 */ /* 0x000fe20000000800 */
[----:B------:R-:W-:Y:S02]  /*0a30*/  LDGSTS.E.BYPASS.128 [R25], desc[UR18][R14.64] ;  /* 0x000000000e197fae */ /* 0x000fe4000b901c52 */
[--C-:B------:R-:W-:Y:S01]  /*0a40*/  IMAD.WIDE R20, R23, 0x2, R30.reuse ;  /* 0x0000000217147825 */ /* 0x100fe200078e021e */
[----:B------:R-:W-:Y:S01]  /*0a50*/  IADD3 R12, P0, R18, 0x80, RZ ;  /* 0x00000080120c7810 */ /* 0x000fe20007f1e0ff */
[----:B------:R-:W-:Y:S01]  /*0a60*/  LDGSTS.E.BYPASS.128 [R27], desc[UR18][R16.64] ;  /* 0x00000000101b7fae */ /* 0x000fe2000b901c52 */
[----:B------:R-:W-:Y:S01]  /*0a70*/  IADD3 R23, P1, R28, 0x80, RZ ;  /* 0x000000801c177810 */ /* 0x000fe20007f3e0ff */
[----:B------:R-:W-:Y:S01]  /*0a80*/  IMAD.WIDE R30, R33, 0x2, R30 ;  /* 0x00000002211e7825 */ /* 0x000fe200078e021e */
[----:B------:R-:W-:Y:S01]  /*0a90*/  LEA R33, R5, UR14, 0x1 ;  /* 0x0000000e05217c11 */ /* 0x000fe2000f8e08ff */
[----:B------:R-:W0:Y:S01]  /*0aa0*/  LDGDEPBAR ;  /* 0x00000000000079af */ /* 0x000e220000000000 */
[----:B------:R-:W-:Y:S01]  /*0ab0*/  IADD3 R13, P2, R20, 0x80, RZ ;  /* 0x00000080140d7810 */ /* 0x000fe20007f5e0ff */
[----:B------:R-:W-:Y:S01]  /*0ac0*/  IMAD.X R22, RZ, RZ, R19, P0 ;  /* 0x000000ffff167224 */ /* 0x000fe200000e0613 */
[----:B------:R-:W-:Y:S01]  /*0ad0*/  IADD3 R88, P0, R30, 0x80, RZ ;  /* 0x000000801e587810 */ /* 0x000fe20007f1e0ff */
[----:B------:R-:W-:Y:S01]  /*0ae0*/  LDGSTS.E.BYPASS.128 [R25+0x3000], desc[UR18][R18.64] ;  /* 0x0300000012197fae */ /* 0x000fe2000b901c52 */
[----:B------:R-:W-:-:S02]  /*0af0*/  IMAD.X R90, RZ, RZ, R29, P1 ;  /* 0x000000ffff5a7224 */ /* 0x000fc400008e061d */
[----:B------:R-:W-:Y:S01]  /*0b00*/  IMAD.X R89, RZ, RZ, R21, P2 ;  /* 0x000000ffff597224 */ /* 0x000fe200010e0615 */
[----:B------:R-:W-:Y:S01]  /*0b10*/  LDGSTS.E.BYPASS.128 [R27+0x3000], desc[UR18][R20.64] ;  /* 0x03000000141b7fae */ /* 0x000fe2000b901c52 */
[----:B------:R-:W-:-:S03]  /*0b20*/  IMAD.X R91, RZ, RZ, R31, P0 ;  /* 0x000000ffff5b7224 */ /* 0x000fc600000e061f */
[----:B------:R-:W-:Y:S04]  /*0b30*/  LDGSTS.E.BYPASS.128 [R33+0x3000], desc[UR18][R28.64] ;  /* 0x030000001c217fae */ /* 0x000fe8000b901c52 */
[----:B------:R-:W-:Y:S04]  /*0b40*/  LDGSTS.E.BYPASS.128 [R35+0x3000], desc[UR18][R30.64] ;  /* 0x030000001e237fae */ /* 0x000fe8000b901c52 */
[----:B------:R-:W0:Y:S01]  /*0b50*/  LDGDEPBAR ;  /* 0x00000000000079af */ /* 0x000e220000000000 */
[----:B------:R-:W-:Y:S06]  /*0b60*/  BAR.SYNC.DEFER_BLOCKING 0x0 ;  /* 0x0000000000007b1d */ /* 0x000fec0000010000 */
[----:B------:R-:W-:Y:S01]  /*0b70*/  @!PT LDS RZ, [RZ] ;  /* 0x00000000fffff984 */ /* 0x000fe20000000800 */
[----:B------:R-:W-:Y:S01]  /*0b80*/  @!PT LDS RZ, [RZ] ;  /* 0x00000000fffff984 */ /* 0x000fe20000000800 */
[----:B------:R-:W-:Y:S01]  /*0b90*/  @!PT LDS RZ, [RZ] ;  /* 0x00000000fffff984 */ /* 0x000fe20000000800 */
[----:B------:R-:W-:Y:S04]  /*0ba0*/  LDGSTS.E.BYPASS.128 [R25+0x1000], desc[UR18][R14.64+0x40] ;  /* 0x010000400e197fae */ /* 0x000fe8000b901c52 */
[----:B------:R-:W-:Y:S04]  /*0bb0*/  LDGSTS.E.BYPASS.128 [R27+0x1000], desc[UR18][R16.64+0x40] ;  /* 0x01000040101b7fae */ /* 0x000fe8000b901c52 */
[----:B------:R-:W0:Y:S04]  /*0bc0*/  LDGDEPBAR ;  /* 0x00000000000079af */ /* 0x000e280000000000 */
[----:B------:R1:W-:Y:S04]  /*0bd0*/  LDGSTS.E.BYPASS.128 [R25+0x5000], desc[UR18][R18.64+0x40] ;  /* 0x0500004012197fae */ /* 0x0003e8000b901c52 */
[----:B------:R2:W-:Y:S04]  /*0be0*/  LDGSTS.E.BYPASS.128 [R27+0x5000], desc[UR18][R20.64+0x40] ;  /* 0x05000040141b7fae */ /* 0x0005e8000b901c52 */
[----:B------:R3:W-:Y:S04]  /*0bf0*/  LDGSTS.E.BYPASS.128 [R33+0x5000], desc[UR18][R28.64+0x40] ;  /* 0x050000401c217fae */ /* 0x0007e8000b901c52 */
[----:B------:R4:W-:Y:S01]  /*0c00*/  LDGSTS.E.BYPASS.128 [R35+0x5000], desc[UR18][R30.64+0x40] ;  /* 0x050000401e237fae */ /* 0x0009e2000b901c52 */
[----:B-1----:R-:W-:-:S03]  /*0c10*/  CS2R R24, SRZ ;  /* 0x0000000000187805 */ /* 0x002fc6000001ff00 */
[----:B------:R-:W0:Y:S01]  /*0c20*/  LDGDEPBAR ;  /* 0x00000000000079af */ /* 0x000e220000000000 */
[----:B--2---:R-:W-:Y:S02]  /*0c30*/  CS2R R26, SRZ ;  /* 0x00000000001a7805 */ /* 0x004fe4000001ff00 */
[----:B---3--:R-:W-:Y:S02]  /*0c40*/  CS2R R28, SRZ ;  /* 0x00000000001c7805 */ /* 0x008fe4000001ff00 */
[----:B------:R-:W-:Y:S02]  /*0c50*/  CS2R R32, SRZ ;  /* 0x0000000000207805 */ /* 0x000fe4000001ff00 */
[----:B----4-:R-:W-:Y:S02]  /*0c60*/  CS2R R30, SRZ ;  /* 0x00000000001e7805 */ /* 0x010fe4000001ff00 */
[----:B------:R-:W-:-:S07]  /*0c70*/  CS2R R34, SRZ ;  /* 0x0000000000227805 */ /* 0x000fce000001ff00 */
.L_x_0:
[----:B------:R-:W1:Y:S01]  /*0c80*/  SHFL.IDX PT, R14, R92, RZ, 0x1f ;  /* 0x00001fff5c0e7589 */ /* 0x000e6200000e0000 */
[----:B------:R-:W-:Y:S01]  /*0c90*/  UIADD3 UR6, UR6, 0x1, URZ ;  /* 0x0000000106067890 */ /* 0x000fe2000fffe03f */
[----:B------:R-:W-:-:S04]  /*0ca0*/  DEPBAR.LE SB0, 0x2 ;  /* 0x000080800000791a */ /* 0x000fc80000000000 */
[----:B------:R-:W-:Y:S01]  /*0cb0*/  UISETP.GE.AND UP0, UPT, UR6, 0x3, UPT ;  /* 0x000000030600788c */ /* 0x000fe2000bf06270 */
[----:B------:R-:W-:Y:S01]  /*0cc0*/  BAR.SYNC.DEFER_BLOCKING 0x0 ;  /* 0x0000000000007b1d */ /* 0x000fe20000010000 */
[----:B------:R-:W-:Y:S01]  /*0cd0*/  UIADD3 UR15, UR15, 0x1, URZ ;  /* 0x000000010f0f7890 */ /* 0x000fe2000fffe03f */
[----:B------:R-:W-:Y:S01]  /*0ce0*/  VIADD R93, R93, 0x20 ;  /* 0x000000205d5d7836 */ /* 0x000fe20000000000 */
[----:B------:R-:W-:Y:S01]  /*0cf0*/  USEL UR16, UR6, URZ, !UP0 ;  /* 0x0000003f06107287 */ /* 0x000fe2000c000000 */
[----:B------:R-:W-:Y:S02]  /*0d00*/  IADD3 R16, P1, R9, UR4, RZ ;  /* 0x0000000409107c10 */ /* 0x000fe4000ff3e0ff */
[----:B------:R-:W-:Y:S01]  /*0d10*/  UMOV UR11, 0x80000020 ;  /* 0x80000020000b7882 */ /* 0x000fe20000000000 */
[----:B------:R-:W-:Y:S01]  /*0d20*/  ULEA UR6, UR16, UR14, 0xc ;  /* 0x0000000e10067291 */ /* 0x000fe2000f8e603f */
[----:B------:R-:W-:Y:S02]  /*0d30*/  ISETP.GE.U32.AND P0, PT, R93, 0xbc0, PT ;  /* 0x00000bc05d00780c */ /* 0x000fe40003f06070 */
[----:B------:R-:W-:Y:S01]  /*0d40*/  IADD3.X R17, R11, UR5, RZ, P1, !PT ;  /* 0x000000050b117c10 */ /* 0x000fe20008ffe4ff */
[----:B------:R-:W-:Y:S01]  /*0d50*/  USHF.R.U32.HI UR8, URZ, 0x4, UR6 ;  /* 0x000000043f087899 */ /* 0x000fe20008011606 */
[----:B------:R-:W-:Y:S01]  /*0d60*/  IADD3 R18, P1, R8, UR4, RZ ;  /* 0x0000000408127c10 */ /* 0x000fe2000ff3e0ff */
[----:B------:R-:W-:-:S02]  /*0d70*/  ULEA UR6, UR16, UR17, 0xd ;  /* 0x0000001110067291 */ /* 0x000fc4000f8e683f */
[----:B------:R-:W-:Y:S01]  /*0d80*/  ULOP3.LUT UR8, UR8, 0x3fff, URZ, 0xc0, !UPT ;  /* 0x00003fff08087892 */ /* 0x000fe2000f8ec03f */
[----:B------:R-:W-:Y:S01]  /*0d90*/  IADD3.X R19, R10, UR5, RZ, P1, !PT ;  /* 0x000000050a137c10 */ /* 0x000fe20008ffe4ff */
[----:B------:R-:W-:Y:S01]  /*0da0*/  USHF.R.U32.HI UR6, URZ, 0x4, UR6 ;  /* 0x000000043f067899 */ /* 0x000fe20008011606 */
[----:B-1----:R-:W-:Y:S02]  /*0db0*/  R2UR UR7, R14 ;  /* 0x000000000e0772ca */ /* 0x002fe400000e0000 */
[----:B------:R-:W-:Y:S01]  /*0dc0*/  IADD3 R14, P1, R12, UR4, RZ ;  /* 0x000000040c0e7c10 */ /* 0x000fe2000ff3e0ff */
[----:B------:R-:W-:Y:S01]  /*0dd0*/  ULOP3.LUT UR6, UR6, 0x3fff, URZ, 0xc0, !UPT ;  /* 0x00003fff06067892 */ /* 0x000fe2000f8ec03f */
[----:B------:R-:W-:-:S03]  /*0de0*/  WARPGROUP.ARRIVE ;  /* 0x00000000000079c5 */ /* 0x000fc60000000000 */
[----:B------:R-:W-:Y:S01]  /*0df0*/  ULOP3.LUT UR10, UR6, 0x2000000, URZ, 0xfc, !UPT ;  /* 0x02000000060a7892 */ /* 0x000fe2000f8efc3f */
[----:B------:R-:W-:-:S05]  /*0e00*/  IADD3.X R15, R22, UR5, RZ, P1, !PT ;  /* 0x00000005160f7c10 */ /* 0x000fca0008ffe4ff */
[----:B------:R-:W-:-:S04]  /*0e10*/  USHF.L.U32 UR7, UR7, 0x6, URZ ;  /* 0x0000000607077899 */ /* 0x000fc8000800063f */
[----:B------:R-:W-:-:S04]  /*0e20*/  ULOP3.LUT UR7, UR7, 0xc0, URZ, 0xc0, !UPT ;  /* 0x000000c007077892 */ /* 0x000fc8000f8ec03f */
[----:B------:R-:W-:-:S03]  /*0e30*/  UIADD3 UR12, UP0, UR7, UR8, URZ ;  /* 0x00000008070c7290 */ /* 0x000fc6000ff1e03f */
[----:B------:R-:W-:Y:S01]  /*0e40*/  UMOV UR7, URZ ;  /* 0x0000003f00077c82 */ /* 0x000fe20008000000 */
[----:B------:R-:W-:Y:S02]  /*0e50*/  UIADD3.X UR13, URZ, URZ, URZ, UP0, !UPT ;  /* 0x0000003f3f0d7290 */ /* 0x000fe400087fe43f */
[----:B------:R-:W-:Y:S02]  /*0e60*/  ULOP3.LUT UR8, UR12, 0x1000000, URZ, 0xfc, !UPT ;  /* 0x010000000c087892 */ /* 0x000fe4000f8efc3f */
[----:B------:R-:W-:Y:S02]  /*0e70*/  ULOP3.LUT UR9, UR13, 0x80000020, URZ, 0xfc, !UPT ;  /* 0x800000200d097892 */ /* 0x000fe4000f8efc3f */
[----:B------:R-:W-:-:S04]  /*0e80*/  UISETP.GE.AND UP0, UPT, UR15, 0x3, UPT ;  /* 0x000000030f00788c */ /* 0x000fc8000bf06270 */
[----:B------:R-:W-:-:S03]  /*0e90*/  USEL UR15, UR15, URZ, !UP0 ;  /* 0x0000003f0f0f7287 */ /* 0x000fc6000c000000 */
[----:B------:R-:W-:Y:S01]  /*0ea0*/  HGMMA.64x128x16.F32.BF16 R24, gdesc[UR8], R24 ;  /* 0x01e00000081879f0 */ /* 0x000fe20008701818 */
[----:B------:R-:W-:Y:S01]  /*0eb0*/  UMOV UR8, 0x1000002 ;  /* 0x0100000200087882 */ /* 0x000fe20000000000 */
[----:B------:R-:W-:Y:S01]  /*0ec0*/  UMOV UR9, 0x80000020 ;  /* 0x8000002000097882 */ /* 0x000fe20000000000 */
[----:B------:R-:W-:Y:S01]  /*0ed0*/  UMOV UR10, 0x2000002 ;  /* 0x02000002000a7882 */ /* 0x000fe20000000000 */
[----:B------:R-:W-:Y:S01]  /*0ee0*/  UMOV UR11, 0x80000020 ;  /* 0x80000020000b7882 */ /* 0x000fe20000000000 */
[----:B------:R-:W-:Y:S02]  /*0ef0*/  UIADD3.64 UR8, UR12, UR8, URZ ;  /* 0x000000080c087297 */ /* 0x000fe4000fffe03f */
[----:B------:R-:W-:Y:S02]  /*0f00*/  UIADD3.64 UR10, UR6, UR10, URZ ;  /* 0x0000000a060a7297 */ /* 0x000fe4000fffe03f */
[----:B------:R-:W-:-:S06]  /*0f10*/  ULEA UR6, UR15, UR14, 0xc ;  /* 0x0000000e0f067291 */ /* 0x000fcc000f8e603f */
[C---:B------:R-:W-:Y:S02]  /*0f20*/  LEA R21, R7.reuse, UR6, 0x1 ;  /* 0x0000000607157c11 */ /* 0x040fe4000f8e08ff */
[----:B------:R-:W-:Y:S01]  /*0f30*/  LEA R20, R4, UR6, 0x1 ;  /* 0x0000000604147c11 */ /* 0x000fe2000f8e08ff */
[----:B------:R-:W-:Y:S01]  /*0f40*/  ULEA UR6, UR15, UR17, 0xd ;  /* 0x000000110f067291 */ /* 0x000fe2000f8e683f */
[----:B------:R-:W-:Y:S03]  /*0f50*/  HGMMA.64x128x16.F32.BF16 R24, gdesc[UR8], R24, gsb0 ;  /* 0x01e00000081879f0 */ /* 0x000fe60008001818 */
[----:B------:R-:W-:Y:S02]  /*0f60*/  WARPGROUP.DEPBAR.LE gsb0, 0x1 ;  /* 0x00008000000079c5 */ /* 0x000fe40000010100 */
[----:B------:R-:W-:Y:S06]  /*0f70*/  BAR.SYNC.DEFER_BLOCKING 0x0 ;  /* 0x0000000000007b1d */ /* 0x000fec0000010000 */
[----:B------:R-:W-:Y:S01]  /*0f80*/  @!PT LDS RZ, [RZ] ;  /* 0x00000000fffff984 */ /* 0x000fe20000000800 */
[----:B------:R-:W-:Y:S01]  /*0f90*/  @!PT LDS RZ, [RZ] ;  /* 0x00000000fffff984 */ /* 0x000fe20000000800 */
[----:B------:R-:W-:Y:S01]  /*0fa0*/  @!PT LDS RZ, [RZ] ;  /* 0x00000000fffff984 */ /* 0x000fe20000000800 */
[----:B------:R1:W-:Y:S04]  /*0fb0*/  LDGSTS.E.BYPASS.128 [R21], desc[UR18][R16.64], !P0 ;  /* 0x0000000010157fae */ /* 0x0003e8000c101c52 */
[----:B------:R-:W-:Y:S04]  /*0fc0*/  LDGSTS.E.BYPASS.128 [R20], desc[UR18][R18.64], !P0 ;  /* 0x0000000012147fae */ /* 0x000fe8000c101c52 */
[----:B------:R-:W0:Y:S01]  /*0fd0*/  LDGDEPBAR ;  /* 0x00000000000079af */ /* 0x000e220000000000 */
[----:B-1----:R-:W-:-:S02]  /*0fe0*/  LEA R17, R7, UR6, 0x1 ;  /* 0x0000000607117c11 */ /* 0x002fc4000f8e08ff */
[----:B------:R-:W-:-:S03]  /*0ff0*/  IADD3 R16, P1, R13, UR4, RZ ;  /* 0x000000040d107c10 */ /* 0x000fc6000ff3e0ff */
[----:B------:R1:W-:Y:S02]  /*1000*/  LDGSTS.E.BYPASS.128 [R17], desc[UR18][R14.64], !P0 ;  /* 0x000000000e117fae */ /* 0x0003e4000c101c52 */
[----:B-1----:R-:W-:Y:S02]  /*1010*/  IADD3.X R17, R89, UR5, RZ, P1, !PT ;  /* 0x0000000559117c10 */ /* 0x002fe40008ffe4ff */
[----:B------:R-:W-:Y:S02]  /*1020*/  IADD3 R18, P1, R23, UR4, RZ ;  /* 0x0000000417127c10 */ /* 0x000fe4000ff3e0ff */
[----:B------:R-:W-:Y:S02]  /*1030*/  LEA R15, R4, UR6, 0x1 ;  /* 0x00000006040f7c11 */ /* 0x000fe4000f8e08ff */
[----:B------:R-:W-:Y:S02]  /*1040*/  IADD3.X R19, R90, UR5, RZ, P1, !PT ;  /* 0x000000055a137c10 */ /* 0x000fe40008ffe4ff */
[----:B------:R-:W-:Y:S01]  /*1050*/  IADD3 R20, P1, R88, UR4, RZ ;  /* 0x0000000458147c10 */ /* 0x000fe2000ff3e0ff */
[----:B------:R1:W-:Y:S01]  /*1060*/  LDGSTS.E.BYPASS.128 [R15], desc[UR18][R16.64], !P0 ;  /* 0x00000000100f7fae */ /* 0x0003e2000c101c52 */
[----:B------:R-:W-:Y:S01]  /*1070*/  LEA R14, R5, UR6, 0x1 ;  /* 0x00000006050e7c11 */ /* 0x000fe2000f8e08ff */
[----:B------:R-:W-:Y:S01]  /*1080*/  UIADD3 UR4, UP0, UR4, 0x40, URZ ;  /* 0x0000004004047890 */ /* 0x000fe2000ff1e03f */
[----:B------:R-:W-:-:S03]  /*1090*/  IADD3.X R21, R91, UR5, RZ, P1, !PT ;  /* 0x000000055b157c10 */ /* 0x000fc60008ffe4ff */
[----:B------:R2:W-:Y:S01]  /*10a0*/  LDGSTS.E.BYPASS.128 [R14], desc[UR18][R18.64], !P0 ;  /* 0x00000000120e7fae */ /* 0x0005e2000c101c52 */
[----:B------:R-:W-:Y:S01]  /*10b0*/  UIADD3.X UR5, URZ, UR5, URZ, UP0, !UPT ;  /* 0x000000053f057290 */ /* 0x000fe200087fe43f */
[----:B-1----:R-:W-:Y:S01]  /*10c0*/  LEA R15, R6, UR6, 0x1 ;  /* 0x00000006060f7c11 */ /* 0x002fe2000f8e08ff */
[----:B------:R-:W-:-:S04]  /*10d0*/  UMOV UR6, UR16 ;  /* 0x0000001000067c82 */ /* 0x000fc80008000000 */
[----:B------:R2:W-:Y:S01]  /*10e0*/  LDGSTS.E.BYPASS.128 [R15], desc[UR18][R20.64], !P0 ;  /* 0x00000000140f7fae */ /* 0x0005e2000c101c52 */
[----:B------:R-:W-:-:S03]  /*10f0*/  ISETP.GE.U32.AND P0, PT, R93, 0xbe0, PT ;  /* 0x00000be05d00780c */ /* 0x000fc60003f06070 */
[----:B------:R-:W0:Y:S10]  /*1100*/  LDGDEPBAR ;  /* 0x00000000000079af */ /* 0x000e340000000000 */
[----:B--2---:R-:W-:Y:S05]  /*1110*/  @!P0 BRA `(.L_x_0) ;  /* 0xfffffff800d88947 */ /* 0x004fea000383ffff */
[----:B------:R-:W-:Y:S02]  /*1120*/  WARPGROUP.DEPBAR.LE gsb0, 0x0 ;  /* 0x00008000000079c5 */ /* 0x000fe40000010000 */
[----:B------:R-:W-:-:S04]  /*1130*/  DEPBAR.LE SB0, 0x0 ;  /* 0x000080000000791a */ /* 0x000fc80000000000 */
[--C-:B------:R-:W-:Y:S02]  /*1140*/  SHF.R.U32.HI R4, RZ, 0x1, R0.reuse ;  /* 0x00000001ff047819 */ /* 0x100fe40000011600 */
[----:B------:R-:W-:Y:S02]  /*1150*/  SHF.R.U32.HI R7, RZ, 0x5, R0 ;  /* 0x00000005ff077819 */ /* 0x000fe40000011600 */
[----:B------:R-:W-:Y:S02]  /*1160*/  LOP3.LUT R5, R0, 0xf, RZ, 0xc0, !PT ;  /* 0x0000000f00057812 */ /* 0x000fe400078ec0ff */
[----:B------:R-:W-:Y:S02]  /*1170*/  LOP3.LUT R6, R4, 0x8, RZ, 0xc0, !PT ;  /* 0x0000000804067812 */ /* 0x000fe400078ec0ff */
[----:B------:R-:W-:Y:S02]  /*1180*/  LOP3.LUT R4, R7, 0x3, RZ, 0xc0, !PT ;  /* 0x0000000307047812 */ /* 0x000fe400078ec0ff */
[----:B------:R-:W-:Y:S01]  /*1190*/  F2FP.BF16.F32.PACK_AB R24, R25, R24 ;  /* 0x000000181918723e */ /* 0x000fe200000010ff */
[----:B------:R-:W-:Y:S01]  /*11a0*/  IMAD R7, R5, 0x88, R6 ;  /* 0x0000008805077824 */ /* 0x000fe200078e0206 */
[----:B------:R-:W-:Y:S01]  /*11b0*/  F2FP.BF16.F32.PACK_AB R25, R27, R26 ;  /* 0x0000001a1b19723e */ /* 0x000fe200000010ff */
[C---:B------:R-:W-:Y:S01]  /*11c0*/  IMAD.SHL.U32 R6, R4.reuse, 0x2, RZ ;  /* 0x0000000204067824 */ /* 0x040fe200078e00ff */
[----:B------:R-:W-:Y:S01]  /*11d0*/  F2FP.BF16.F32.PACK_AB R32, R33, R32 ;  /* 0x000000202120723e */ /* 0x000fe200000010ff */
[----:B------:R-:W-:Y:S01]  /*11e0*/  IMAD R4, R4, 0x880, R7 ;  /* 0x0000088004047824 */ /* 0x000fe200078e0207 */
[----:B------:R-:W-:Y:S01]  /*11f0*/  F2FP.BF16.F32.PACK_AB R26, R29, R28 ;  /* 0x0000001c1d1a723e */ /* 0x000fe200000010ff */
[----:B------:R-:W-:Y:S01]  /*1200*/  IMAD.SHL.U32 R7, R0, 0x8, RZ ;  /* 0x0000000800077824 */ /* 0x000fe200078e00ff */
[----:B------:R-:W-:-:S02]  /*1210*/  F2FP.BF16.F32.PACK_AB R27, R31, R30 ;  /* 0x0000001e1f1b723e */ /* 0x000fc400000010ff */
[----:B------:R-:W-:Y:S02]  /*1220*/  F2FP.BF16.F32.PACK_AB R33, R35, R34 ;  /* 0x000000222321723e */ /* 0x000fe400000010ff */
[----:B------:R-:W-:Y:S02]  /*1230*/  F2FP.BF16.F32.PACK_AB R40, R41, R40 ;  /* 0x000000282928723e */ /* 0x000fe400000010ff */
[----:B------:R-:W-:Y:S01]  /*1240*/  LEA R12, R4, UR14, 0x1 ;  /* 0x0000000e040c7c11 */ /* 0x000fe2000f8e08ff */
[----:B------:R-:W-:Y:S01]  /*1250*/  BAR.SYNC.DEFER_BLOCKING 0x0 ;  /* 0x0000000000007b1d */ /* 0x000fe20000010000 */
[----:B------:R-:W-:Y:S02]  /*1260*/  F2FP.BF16.F32.PACK_AB R34, R37, R36 ;  /* 0x000000242522723e */ /* 0x000fe400000010ff */
[----:B------:R-:W-:Y:S02]  /*1270*/  F2FP.BF16.F32.PACK_AB R35, R39, R38 ;  /* 0x000000262723723e */ /* 0x000fe400000010ff */
[----:B------:R-:W-:-:S02]  /*1280*/  F2FP.BF16.F32.PACK_AB R41, R43, R42 ;  /* 0x0000002a2b29723e */ /* 0x000fc400000010ff */
[----:B------:R-:W-:Y:S02]  /*1290*/  F2FP.BF16.F32.PACK_AB R48, R49, R48 ;  /* 0x000000303130723e */ /* 0x000fe400000010ff */
[----:B------:R-:W-:Y:S02]  /*12a0*/  F2FP.BF16.F32.PACK_AB R42, R45, R44 ;  /* 0x0000002c2d2a723e */ /* 0x000fe400000010ff */
[----:B------:R-:W-:Y:S02]  /*12b0*/  F2FP.BF16.F32.PACK_AB R43, R47, R46 ;  /* 0x0000002e2f2b723e */ /* 0x000fe400000010ff */
[----:B------:R-:W-:Y:S02]  /*12c0*/  F2FP.BF16.F32.PACK_AB R49, R51, R50 ;  /* 0x000000323331723e */ /* 0x000fe400000010ff */
[----:B------:R-:W-:Y:S02]  /*12d0*/  F2FP.BF16.F32.PACK_AB R56, R57, R56 ;  /* 0x000000383938723e */ /* 0x000fe400000010ff */
[----:B------:R-:W-:-:S02]  /*12e0*/  F2FP.BF16.F32.PACK_AB R50, R53, R52 ;  /* 0x000000343532723e */ /* 0x000fc400000010ff */
[----:B------:R-:W-:Y:S02]  /*12f0*/  F2FP.BF16.F32.PACK_AB R51, R55, R54 ;  /* 0x000000363733723e */ /* 0x000fe400000010ff */
[----:B------:R-:W-:Y:S02]  /*1300*/  F2FP.BF16.F32.PACK_AB R57, R59, R58 ;  /* 0x0000003a3b39723e */ /* 0x000fe400000010ff */
[----:B------:R-:W-:Y:S01]  /*1310*/  F2FP.BF16.F32.PACK_AB R64, R65, R64 ;  /* 0x000000404140723e */ /* 0x000fe200000010ff */
[----:B------:R-:W-:Y:S01]  /*1320*/  STSM.16.M88.4 [R12], R24 ;  /* 0x000000180c007844 */ /* 0x000fe20000000200 */
[----:B------:R-:W-:Y:S02]  /*1330*/  F2FP.BF16.F32.PACK_AB R58, R61, R60 ;  /* 0x0000003c3d3a723e */ /* 0x000fe400000010ff */
[----:B------:R-:W-:Y:S01]  /*1340*/  F2FP.BF16.F32.PACK_AB R59, R63, R62 ;  /* 0x0000003e3f3b723e */ /* 0x000fe200000010ff */
[----:B------:R1:W-:Y:S01]  /*1350*/  STSM.16.M88.4 [R12+0x20], R32 ;  /* 0x000020200c007844 */ /* 0x0003e20000000200 */
[----:B------:R-:W-:-:S02]  /*1360*/  F2FP.BF16.F32.PACK_AB R65, R67, R66 ;  /* 0x000000424341723e */ /* 0x000fc400000010ff */
[----:B------:R-:W-:Y:S01]  /*1370*/  F2FP.BF16.F32.PACK_AB R72, R73, R72 ;  /* 0x000000484948723e */ /* 0x000fe200000010ff */
[----:B------:R2:W-:Y:S01]  /*1380*/  STSM.16.M88.4 [R12+0x40], R40 ;  /* 0x000040280c007844 */ /* 0x0005e20000000200 */
[----:B------:R-:W-:Y:S02]  /*1390*/  F2FP.BF16.F32.PACK_AB R66, R69, R68 ;  /* 0x000000444542723e */ /* 0x000fe400000010ff */
[----:B------:R-:W-:Y:S01]  /*13a0*/  F2FP.BF16.F32.PACK_AB R67, R71, R70 ;  /* 0x000000464743723e */ /* 0x000fe200000010ff */
[----:B------:R-:W-:Y:S01]  /*13b0*/  STSM.16.M88.4 [R12+0x60], R48 ;  /* 0x000060300c007844 */ /* 0x000fe20000000200 */
[----:B------:R-:W-:Y:S02]  /*13c0*/  F2FP.BF16.F32.PACK_AB R73, R75, R74 ;  /* 0x0000004a4b49723e */ /* 0x000fe400000010ff */
[----:B------:R-:W-:Y:S01]  /*13d0*/  F2FP.BF16.F32.PACK_AB R80, R81, R80 ;  /* 0x000000505150723e */ /* 0x000fe200000010ff */
[----:B------:R-:W-:Y:S01]  /*13e0*/  STSM.16.M88.4 [R12+0x80], R56 ;  /* 0x000080380c007844 */ /* 0x000fe20000000200 */
[----:B------:R-:W-:-:S02]  /*13f0*/  F2FP.BF16.F32.PACK_AB R74, R77, R76 ;  /* 0x0000004c4d4a723e */ /* 0x000fc400000010ff */
[----:B------:R-:W-:Y:S01]  /*1400*/  F2FP.BF16.F32.PACK_AB R75, R79, R78 ;  /* 0x0000004e4f4b723e */ /* 0x000fe200000010ff */
[----:B------:R-:W-:Y:S01]  /*1410*/  STSM.16.M88.4 [R12+0xa0], R64 ;  /* 0x0000a0400c007844 */ /* 0x000fe20000000200 */
[----:B------:R-:W-:Y:S01]  /*1420*/  F2FP.BF16.F32.PACK_AB R81, R83, R82 ;  /* 0x000000525351723e */ /* 0x000fe200000010ff */
[----:B-1----:R-:W1:Y:S01]  /*1430*/  LDC.64 R32, c[0x0][0x220] ;  /* 0x00008800ff207b82 */ /* 0x002e620000000a00 */
[----:B------:R-:W-:Y:S01]  /*1440*/  F2FP.BF16.F32.PACK_AB R82, R85, R84 ;  /* 0x000000545552723e */ /* 0x000fe200000010ff */
[----:B------:R-:W-:Y:S01]  /*1450*/  STSM.16.M88.4 [R12+0xc0], R72 ;  /* 0x0000c0480c007844 */ /* 0x000fe20000000200 */
[----:B------:R-:W-:Y:S02]  /*1460*/  F2FP.BF16.F32.PACK_AB R83, R87, R86 ;  /* 0x000000565753723e */ /* 0x000fe400000010ff */
[----:B------:R-:W-:Y:S02]  /*1470*/  SHF.R.U32.HI R8, RZ, 0x4, R0 ;  /* 0x00000004ff087819 */ /* 0x000fe40000011600 */
[----:B------:R-:W-:Y:S01]  /*1480*/  LOP3.LUT R2, R2, 0x78, R7, 0xf8, !PT ;  /* 0x0000007802027812 */ /* 0x000fe200078ef807 */
[----:B------:R-:W-:Y:S01]  /*1490*/  STSM.16.M88.4 [R12+0xe0], R80 ;  /* 0x0000e0500c007844 */ /* 0x000fe20000000200 */
[----:B------:R-:W-:-:S02]  /*14a0*/  SGXT.U32 R5, R8, 0x1 ;  /* 0x000000010805781a */ /* 0x000fc40000000000 */
[----:B------:R-:W-:Y:S02]  /*14b0*/  SHF.R.U32.HI R0, RZ, 0x4, R0 ;  /* 0x00000004ff007819 */ /* 0x000fe40000011600 */
[----:B------:R-:W-:Y:S02]  /*14c0*/  LOP3.LUT R5, R6, R5, RZ, 0xfc, !PT ;  /* 0x0000000506057212 */ /* 0x000fe400078efcff */
[----:B------:R-:W-:Y:S02]  /*14d0*/  LOP3.LUT R6, R7, 0x78, RZ, 0xc0, !PT ;  /* 0x0000007807067812 */ /* 0x000fe400078ec0ff */
[----:B------:R-:W-:Y:S01]  /*14e0*/  SGXT.U32 R0, R0, 0x3 ;  /* 0x000000030000781a */ /* 0x000fe20000000000 */
[----:B------:R-:W-:Y:S01]  /*14f0*/  BAR.SYNC.DEFER_BLOCKING 0x0 ;  /* 0x0000000000007b1d */ /* 0x000fe20000010000 */
[----:B------:R-:W-:Y:S01]  /*1500*/  ISETP.GE.AND P0, PT, R2, 0xc00, PT ;  /* 0x00000c000200780c */ /* 0x000fe20003f06270 */
[----:B------:R-:W-:Y:S01]  /*1510*/  IMAD R5, R5, 0x88, R6 ;  /* 0x0000008805057824 */ /* 0x000fe200078e0206 */
[----:B------:R-:W-:-:S04]  /*1520*/  LOP3.LUT R35, R0, R3, RZ, 0xfc, !PT ;  /* 0x0000000300237212 */ /* 0x000fc800078efcff */
[----:B------:R-:W-:Y:S01]  /*1530*/  LEA R44, R5, UR14, 0x1 ;  /* 0x0000000e052c7c11 */ /* 0x000fe2000f8e08ff */
[C---:B--2---:R-:W-:Y:S01]  /*1540*/  IMAD R41, R35.reuse, 0xc00, R2 ;  /* 0x00000c0023297824 */ /* 0x044fe200078e0202 */
[C---:B------:R-:W-:Y:S02]  /*1550*/  ISETP.LT.AND P1, PT, R35.reuse, 0x1000, !P0 ;  /* 0x000010002300780c */ /* 0x040fe40004721270 */
[----:B------:R-:W-:Y:S01]  /*1560*/  LOP3.LUT R3, R35, 0x10, RZ, 0xfc, !PT ;  /* 0x0000001023037812 */ /* 0x000fe200078efcff */
[----:B------:R-:W-:Y:S01]  /*1570*/  VIADD R37, R41, 0x6000 ;  /* 0x0000600029257836 */ /* 0x000fe20000000000 */
[----:B------:R-:W-:Y:S01]  /*1580*/  LOP3.LUT R2, R35, 0x18, RZ, 0xfc, !PT ;  /* 0x0000001823027812 */ /* 0x000fe200078efcff */
[----:B------:R-:W-:Y:S01]  /*1590*/  VIADD R39, R41, 0x12000 ;  /* 0x0001200029277836 */ /* 0x000fe20000000000 */
[----:B------:R-:W-:Y:S01]  /*15a0*/  LOP3.LUT R34, R35, 0x8, RZ, 0xfc, !PT ;  /* 0x0000000823227812 */ /* 0x000fe200078efcff */
[----:B------:R-:W-:Y:S01]  /*15b0*/  VIADD R43, R41, 0x18000 ;  /* 0x00018000292b7836 */ /* 0x000fe20000000000 */
[----:B------:R-:W-:Y:S01]  /*15c0*/  LOP3.LUT R0, R35, 0x20, RZ, 0xfc, !PT ;  /* 0x0000002023007812 */ /* 0x000fe200078efcff */
[----:B------:R-:W-:Y:S01]  /*15d0*/  VIADD R45, R41, 0x1e000 ;  /* 0x0001e000292d7836 */ /* 0x000fe20000000000 */
[----:B------:R-:W-:Y:S01]  /*15e0*/  ISETP.LT.AND P5, PT, R3, 0x1000, !P0 ;  /* 0x000010000300780c */ /* 0x000fe200047a1270 */
[C---:B------:R-:W-:Y:S01]  /*15f0*/  VIADD R47, R41.reuse, 0x24000 ;  /* 0x00024000292f7836 */ /* 0x040fe20000000000 */
[----:B------:R-:W-:Y:S01]  /*1600*/  ISETP.LT.AND P4, PT, R2, 0x1000, !P0 ;  /* 0x000010000200780c */ /* 0x000fe20004781270 */
[----:B-1----:R-:W-:Y:S01]  /*1610*/  IMAD.WIDE R2, R41, 0x2, R32 ;  /* 0x0000000229027825 */ /* 0x002fe200078e0220 */
[----:B------:R-:W-:Y:S01]  /*1620*/  ISETP.LT.AND P6, PT, R34, 0x1000, !P0 ;  /* 0x000010002200780c */ /* 0x000fe200047c1270 */
[----:B------:R-:W1:Y:S01]  /*1630*/  LDS.128 R28, [R44] ;  /* 0x000000002c1c7984 */ /* 0x000e620000000c00 */
[----:B------:R-:W-:-:S02]  /*1640*/  LOP3.LUT R38, R35, 0x28, RZ, 0xfc, !PT ;  /* 0x0000002823267812 */ /* 0x000fc400078efcff */
[----:B------:R-:W-:Y:S01]  /*1650*/  ISETP.LT.AND P3, PT, R0, 0x1000, !P0 ;  /* 0x000010000000780c */ /* 0x000fe20004761270 */
[----:B------:R-:W2:Y:S01]  /*1660*/  LDS.128 R24, [R44+0x880] ;  /* 0x000880002c187984 */ /* 0x000ea20000000c00 */
[C---:B------:R-:W-:Y:S02]  /*1670*/  LOP3.LUT R36, R35.reuse, 0x30, RZ, 0xfc, !PT ;  /* 0x0000003023247812 */ /* 0x040fe400078efcff */
[----:B------:R-:W-:Y:S01]  /*1680*/  LOP3.LUT R0, R35, 0x38, RZ, 0xfc, !PT ;  /* 0x0000003823007812 */ /* 0x000fe200078efcff */
[----:B------:R-:W3:Y:S01]  /*1690*/  LDS.128 R4, [R44+0x1100] ;  /* 0x001100002c047984 */ /* 0x000ee20000000c00 */
[----:B------:R-:W-:Y:S01]  /*16a0*/  IMAD.WIDE R34, R37, 0x2, R32 ;  /* 0x0000000225227825 */ /* 0x000fe200078e0220 */
[----:B------:R-:W-:Y:S02]  /*16b0*/  ISETP.LT.AND P2, PT, R38, 0x1000, !P0 ;  /* 0x000010002600780c */ /* 0x000fe40004741270 */
[----:B------:R-:W4:Y:S01]  /*16c0*/  LDS.128 R8, [R44+0x1980] ;  /* 0x001980002c087984 */ /* 0x000f220000000c00 */
[----:B------:R-:W-:-:S02]  /*16d0*/  VIADD R37, R41, 0xc000 ;  /* 0x0000c00029257836 */ /* 0x000fc40000000000 */
[--C-:B------:R-:W-:Y:S01]  /*16e0*/  IMAD.WIDE R38, R39, 0x2, R32.reuse ;  /* 0x0000000227267825 */ /* 0x100fe200078e0220 */
[----:B------:R-:W5:Y:S04]  /*16f0*/  LDS.128 R12, [R44+0x2200] ;  /* 0x002200002c0c7984 */ /* 0x000f680000000c00 */
[----:B------:R-:W5:Y:S04]  /*1700*/  LDS.128 R16, [R44+0x2a80] ;  /* 0x002a80002c107984 */ /* 0x000f680000000c00 */
[----:B------:R-:W5:Y:S04]  /*1710*/  LDS.128 R20, [R44+0x3300] ;  /* 0x003300002c147984 */ /* 0x000f680000000c00 */
[----:B-1----:R1:W-:Y:S01]  /*1720*/  @P1 STG.E.128 desc[UR18][R2.64], R28 ;  /* 0x0000001c02001986 */ /* 0x0023e2000c101d12 */
[----:B------:R-:W-:Y:S01]  /*1730*/  ISETP.LT.AND P1, PT, R36, 0x1000, !P0 ;  /* 0x000010002400780c */ /* 0x000fe20004721270 */
[--C-:B------:R-:W-:Y:S01]  /*1740*/  IMAD.WIDE R36, R37, 0x2, R32.reuse ;  /* 0x0000000225247825 */ /* 0x100fe200078e0220 */
[----:B------:R-:W-:Y:S01]  /*1750*/  ISETP.LT.AND P0, PT, R0, 0x1000, !P0 ;  /* 0x000010000000780c */ /* 0x000fe20004701270 */
[----:B--2---:R2:W-:Y:S04]  /*1760*/  @P6 STG.E.128 desc[UR18][R34.64], R24 ;  /* 0x0000001822006986 */ /* 0x0045e8000c101d12 */
[----:B---3--:R2:W-:Y:S04]  /*1770*/  @P5 STG.E.128 desc[UR18][R36.64], R4 ;  /* 0x0000000424005986 */ /* 0x0085e8000c101d12 */
[----:B----4-:R2:W-:Y:S01]  /*1780*/  @P4 STG.E.128 desc[UR18][R38.64], R8 ;  /* 0x0000000826004986 */ /* 0x0105e2000c101d12 */
[----:B-1----:R-:W-:-:S04]  /*1790*/  IMAD.WIDE R2, R43, 0x2, R32 ;  /* 0x000000022b027825 */ /* 0x002fc800078e0220 */
[--C-:B------:R-:W-:Y:S01]  /*17a0*/  IMAD.WIDE R28, R45, 0x2, R32.reuse ;  /* 0x000000022d1c7825 */ /* 0x100fe200078e0220 */
[----:B-----5:R2:W-:Y:S03]  /*17b0*/  @P3 STG.E.128 desc[UR18][R2.64], R12 ;  /* 0x0000000c02003986 */ /* 0x0205e6000c101d12 */
[----:B------:R-:W-:Y:S01]  /*17c0*/  IMAD.WIDE R30, R47, 0x2, R32 ;  /* 0x000000022f1e7825 */ /* 0x000fe200078e0220 */
[----:B------:R2:W-:Y:S04]  /*17d0*/  @P2 STG.E.128 desc[UR18][R28.64], R16 ;  /* 0x000000101c002986 */ /* 0x0005e8000c101d12 */
[----:B------:R2:W-:Y:S01]  /*17e0*/  @P1 STG.E.128 desc[UR18][R30.64], R20 ;  /* 0x000000141e001986 */ /* 0x0005e2000c101d12 */
[----:B------:R-:W-:Y:S05]  /*17f0*/  @!P0 EXIT ;  /* 0x000000000000894d */ /* 0x000fea0003800000 */
[----:B------:R-:W1:Y:S01]  /*1800*/  LDS.128 R44, [R44+0x3b80] ;  /* 0x003b80002c2c7984 */ /* 0x000e620000000c00 */
[----:B------:R-:W-:-:S04]  /*1810*/  VIADD R41, R41, 0x2a000 ;  /* 0x0002a00029297836 */ /* 0x000fc80000000000 */
[----:B------:R-:W-:-:S05]  /*1820*/  IMAD.WIDE R32, R41, 0x2, R32 ;  /* 0x0000000229207825 */ /* 0x000fca00078e0220 */
[----:B-1----:R-:W-:Y:S01]  /*1830*/  STG.E.128 desc[UR18][R32.64], R44 ;  /* 0x0000002c20007986 */ /* 0x002fe2000c101d12 */
[----:B------:R-:W-:Y:S05]  /*1840*/  EXIT ;  /* 0x000000000000794d */ /* 0x000fea0003800000 */
.L_x_1:
[----:B------:R-:W-:-:S00]  /*1850*/  BRA `(.L_x_1) ;  /* 0xfffffffc00fc7947 */ /* 0x000fc0000383ffff */
[----:B------:R-:W-:-:S00]  /*1860*/  NOP ;  /* 0x0000000000007918 */ /* 0x000fc00000000000 */
        /* <DEDUP_REMOVED lines=9> */
.L_x_2:


//--------------------- .nv.shared.triton_mm      --------------------------
	.section	.nv.shared.triton_mm,"aw",@nobits
	.sectionflags	@""
	.align	16
	.zero		1024


//--------------------- .nv.constant0.triton_mm   --------------------------
	.section	.nv.constant0.triton_mm,"a",@progbits
	.sectionflags	@""
	.align	4
.nv.constant0.triton_mm:
	.zero		556
